	.headerflags	@"EF_CUDA_TEXMODE_UNIFIED EF_CUDA_64BIT_ADDRESS EF_CUDA_ACCELERATORS EF_CUDA_SM90 EF_CUDA_VIRTUAL_SM(EF_CUDA_SM90)"
	.elftype	@"ET_EXEC"


//--------------------- .nv.info                  --------------------------
	.section	.nv.info,"",@"SHT_CUDA_INFO"
	.align	4


	//----- nvinfo : EIATTR_REGCOUNT
	.align		4
        /*0000*/ 	.byte	0x04, 0x2f
        /*0002*/ 	.short	(.L_3 - .L_2)
	.align		4
.L_2:
        /*0004*/ 	.word	index@(triton_poi_fused__native_batch_norm_legit_no_training_6)
        /*0008*/ 	.word	0x00000010


	//----- nvinfo : EIATTR_MIN_STACK_SIZE
	.align		4
.L_3:
        /*000c*/ 	.byte	0x04, 0x12
        /*000e*/ 	.short	(.L_5 - .L_4)
	.align		4
.L_4:
        /*0010*/ 	.word	index@(triton_poi_fused__native_batch_norm_legit_no_training_6)
        /*0014*/ 	.word	0x00000000


	//----- nvinfo : EIATTR_FRAME_SIZE
	.align		4
.L_5:
        /*0018*/ 	.byte	0x04, 0x11
        /*001a*/ 	.short	(.L_7 - .L_6)
	.align		4
.L_6:
        /*001c*/ 	.word	index@(triton_poi_fused__native_batch_norm_legit_no_training_6)
        /*0020*/ 	.word	0x00000000


	//----- nvinfo : EIATTR_MIN_STACK_SIZE
	.align		4
.L_7:
        /*0024*/ 	.byte	0x04, 0x12
        /*0026*/ 	.short	(.L_9 - .L_8)
	.align		4
.L_8:
        /*0028*/ 	.word	index@(triton_poi_fused__native_batch_norm_legit_no_training_6)
        /*002c*/ 	.word	0x00000000
.L_9:


//--------------------- .nv.info.triton_poi_fused__native_batch_norm_legit_no_training_6 --------------------------
	.section	.nv.info.triton_poi_fused__native_batch_norm_legit_no_training_6,"",@"SHT_CUDA_INFO"
	.sectionflags	@""
	.align	4


	//----- nvinfo : EIATTR_CUDA_API_VERSION
	.align		4
        /*0000*/ 	.byte	0x04, 0x37
        /*0002*/ 	.short	(.L_11 - .L_10)
.L_10:
        /*0004*/ 	.word	0x0000007c


	//----- nvinfo : EIATTR_KPARAM_INFO
	.align		4
.L_11:
        /*0008*/ 	.byte	0x04, 0x17
        /*000a*/ 	.short	(.L_13 - .L_12)
.L_12:
        /*000c*/ 	.word	0x00000000
        /*0010*/ 	.short	0x0006
        /*0012*/ 	.short	0x0030
        /*0014*/ 	.byte	0x00, 0xf0, 0x11, 0x00


	//----- nvinfo : EIATTR_KPARAM_INFO
	.align		4
.L_13:
        /*0018*/ 	.byte	0x04, 0x17
        /*001a*/ 	.short	(.L_15 - .L_14)
.L_14:
        /*001c*/ 	.word	0x00000000
        /*0020*/ 	.short	0x0005
        /*0022*/ 	.short	0x0028
        /*0024*/ 	.byte	0x00, 0xf4, 0x21, 0x00


	//----- nvinfo : EIATTR_KPARAM_INFO
	.align		4
.L_15:
        /*0028*/ 	.byte	0x04, 0x17
        /*002a*/ 	.short	(.L_17 - .L_16)
.L_16:
        /*002c*/ 	.word	0x00000000
        /*0030*/ 	.short	0x0004
        /*0032*/ 	.short	0x0020
        /*0034*/ 	.byte	0x00, 0xf4, 0x21, 0x00


	//----- nvinfo : EIATTR_KPARAM_INFO
	.align		4
.L_17:
        /*0038*/ 	.byte	0x04, 0x17
        /*003a*/ 	.short	(.L_19 - .L_18)
.L_18:
        /*003c*/ 	.word	0x00000000
        /*0040*/ 	.short	0x0003
        /*0042*/ 	.short	0x0018
        /*0044*/ 	.byte	0x00, 0xf4, 0x21, 0x00


	//----- nvinfo : EIATTR_KPARAM_INFO
	.align		4
.L_19:
        /*0048*/ 	.byte	0x04, 0x17
        /*004a*/ 	.short	(.L_21 - .L_20)
.L_20:
        /*004c*/ 	.word	0x00000000
        /*0050*/ 	.short	0x0002
        /*0052*/ 	.short	0x0010
        /*0054*/ 	.byte	0x00, 0xf4, 0x21, 0x00


	//----- nvinfo : EIATTR_KPARAM_INFO
	.align		4
.L_21:
        /*0058*/ 	.byte	0x04, 0x17
        /*005a*/ 	.short	(.L_23 - .L_22)
.L_22:
        /*005c*/ 	.word	0x00000000
        /*0060*/ 	.short	0x0001
        /*0062*/ 	.short	0x0008
        /*0064*/ 	.byte	0x00, 0xf4, 0x21, 0x00


	//----- nvinfo : EIATTR_KPARAM_INFO
	.align		4
.L_23:
        /*0068*/ 	.byte	0x04, 0x17
        /*006a*/ 	.short	(.L_25 - .L_24)
.L_24:
        /*006c*/ 	.word	0x00000000
        /*0070*/ 	.short	0x0000
        /*0072*/ 	.short	0x0000
        /*0074*/ 	.byte	0x00, 0xf4, 0x21, 0x00


	//----- nvinfo : EIATTR_SPARSE_MMA_MASK
	.align		4
.L_25:
        /*0078*/ 	.byte	0x03, 0x50
        /*007a*/ 	.short	0x0000


	//----- nvinfo : EIATTR_MAXREG_COUNT
	.align		4
        /*007c*/ 	.byte	0x03, 0x1b
        /*007e*/ 	.short	0x00ff


	//----- nvinfo : EIATTR_EXIT_INSTR_OFFSETS
	.align		4
        /*0080*/ 	.byte	0x04, 0x1c
        /*0082*/ 	.short	(.L_27 - .L_26)


	//   ....[0]....
.L_26:
        /*0084*/ 	.word	0x000002b0


	//----- nvinfo : EIATTR_REQNTID
	.align		4
.L_27:
        /*0088*/ 	.byte	0x04, 0x10
        /*008a*/ 	.short	(.L_29 - .L_28)
.L_28:
        /*008c*/ 	.word	0x00000080
        /*0090*/ 	.word	0x00000001
        /*0094*/ 	.word	0x00000001


	//----- nvinfo : EIATTR_CBANK_PARAM_SIZE
	.align		4
.L_29:
        /*0098*/ 	.byte	0x03, 0x19
        /*009a*/ 	.short	0x0034


	//----- nvinfo : EIATTR_PARAM_CBANK
	.align		4
        /*009c*/ 	.byte	0x04, 0x0a
        /*009e*/ 	.short	(.L_31 - .L_30)
	.align		4
.L_30:
        /*00a0*/ 	.word	index@(.nv.constant0.triton_poi_fused__native_batch_norm_legit_no_training_6)
        /*00a4*/ 	.short	0x0210
        /*00a6*/ 	.short	0x0034


	//----- nvinfo : EIATTR_SW_WAR
	.align		4
.L_31:
        /*00a8*/ 	.byte	0x04, 0x36
        /*00aa*/ 	.short	(.L_33 - .L_32)
.L_32:
        /*00ac*/ 	.word	0x00000008
.L_33:


//--------------------- .nv.callgraph             --------------------------
	.section	.nv.callgraph,"",@"SHT_CUDA_CALLGRAPH"
	.align	4
	.sectionentsize	8
	.align		4
        /*0000*/ 	.word	0x00000000
	.align		4
        /*0004*/ 	.word	0xffffffff
	.align		4
        /*0008*/ 	.word	0x00000000
	.align		4
        /*000c*/ 	.word	0xfffffffe
	.align		4
        /*0010*/ 	.word	0x00000000
	.align		4
        /*0014*/ 	.word	0xfffffffd
	.align		4
        /*0018*/ 	.word	0x00000000
	.align		4
        /*001c*/ 	.word	0xfffffffc


//--------------------- .nv.constant4             --------------------------
	.section	.nv.constant4,"a",@progbits
	.align	8
	.align		8
.nv.constant4:
        /*0000*/ 	.dword	_$_str
	.align		8
        /*0008*/ 	.dword	_$_str_$_2


//--------------------- .text.triton_poi_fused__native_batch_norm_legit_no_training_6 --------------------------
	.section	.text.triton_poi_fused__native_batch_norm_legit_no_training_6,"ax",@progbits
	.align	128
        .global         triton_poi_fused__native_batch_norm_legit_no_training_6
        .type           triton_poi_fused__native_batch_norm_legit_no_training_6,@function
        .size           triton_poi_fused__native_batch_norm_legit_no_training_6,(.L_x_1 - triton_poi_fused__native_batch_norm_legit_no_training_6)
        .other          triton_poi_fused__native_batch_norm_legit_no_training_6,@"STO_CUDA_ENTRY STV_DEFAULT"
triton_poi_fused__native_batch_norm_legit_no_training_6:
.text.triton_poi_fused__native_batch_norm_legit_no_training_6:
[----:B------:R-:W-:Y:S01]  /*0000*/  LDC R1, c[0x0][0x28] ;  /* 0x00000a00ff017b82 */ /* 0x000fe20000000800 */
[----:B------:R-:W1:Y:S07]  /*0010*/  S2R R0, SR_TID.X ;  /* 0x0000000000007919 */ /* 0x000e6e0000002100 */
[----:B------:R-:W2:Y:S01]  /*0020*/  LDC.64 R6, c[0x0][0x220] ;  /* 0x00008800ff067b82 */ /* 0x000ea20000000a00 */
[----:B------:R-:W-:Y:S01]  /*0030*/  ULDC.64 UR4, c[0x0][0x208] ;  /* 0x0000820000047ab9 */ /* 0x000fe20000000a00 */
[----:B------:R-:W3:Y:S06]  /*0040*/  S2R R3, SR_CTAID.X ;  /* 0x0000000000037919 */ /* 0x000eec0000002500 */
[----:B------:R-:W4:Y:S08]  /*0050*/  LDC.64 R4, c[0x0][0x218] ;  /* 0x00008600ff047b82 */ /* 0x000f300000000a00 */
[----:B------:R-:W5:Y:S08]  /*0060*/  LDC.64 R8, c[0x0][0x228] ;  /* 0x00008a00ff087b82 */ /* 0x000f700000000a00 */
[----:B------:R-:W5:Y:S01]  /*0070*/  LDC.64 R10, c[0x0][0x230] ;  /* 0x00008c00ff0a7b82 */ /* 0x000f620000000a00 */
[----:B-1----:R-:W-:-:S02]  /*0080*/  LOP3.LUT R0, R0, 0x7f, RZ, 0xc0, !PT ;  /* 0x0000007f00007812 */ /* 0x002fc400078ec0ff */
[----:B---3--:R-:W-:Y:S02]  /*0090*/  SHF.R.S32.HI R2, RZ, 0x18, R3 ;  /* 0x00000018ff027819 */ /* 0x008fe40000011403 */
[----:B------:R-:W-:Y:S02]  /*00a0*/  LEA R0, R3, R0, 0x7 ;  /* 0x0000000003007211 */ /* 0x000fe400078e38ff */
[----:B------:R-:W-:-:S04]  /*00b0*/  SGXT R3, R2, 0x1 ;  /* 0x000000010203781a */ /* 0x000fc80000000200 */
[----:B------:R-:W-:-:S04]  /*00c0*/  LEA.HI R3, R3, R0, RZ, 0x7 ;  /* 0x0000000003037211 */ /* 0x000fc800078f38ff */
[----:B------:R-:W-:-:S04]  /*00d0*/  LOP3.LUT R3, R3, 0xffffff80, RZ, 0xc0, !PT ;  /* 0xffffff8003037812 */ /* 0x000fc800078ec0ff */
[----:B------:R-:W-:Y:S02]  /*00e0*/  IADD3 R13, R0, -R3, RZ ;  /* 0x80000003000d7210 */ /* 0x000fe40007ffe0ff */
[----:B------:R-:W1:Y:S03]  /*00f0*/  LDC.64 R2, c[0x0][0x210] ;  /* 0x00008400ff027b82 */ /* 0x000e660000000a00 */
[----:B--2---:R-:W-:-:S06]  /*0100*/  IMAD.WIDE R6, R13, 0x4, R6 ;  /* 0x000000040d067825 */ /* 0x004fcc00078e0206 */
[----:B------:R-:W2:Y:S01]  /*0110*/  LDG.E.EL R6, desc[UR4][R6.64] ;  /* 0x0000000406067981 */ /* 0x000ea2000c2e1900 */
[----:B----4-:R-:W-:-:S04]  /*0120*/  IMAD.WIDE R4, R13, 0x4, R4 ;  /* 0x000000040d047825 */ /* 0x010fc800078e0204 */
[C---:B-----5:R-:W-:Y:S02]  /*0130*/  IMAD.WIDE R8, R13.reuse, 0x4, R8 ;  /* 0x000000040d087825 */ /* 0x060fe400078e0208 */
[----:B------:R3:W4:Y:S02]  /*0140*/  LDG.E.EL R5, desc[UR4][R4.64] ;  /* 0x0000000404057981 */ /* 0x000724000c2e1900 */
[----:B0-----:R-:W-:Y:S02]  /*0150*/  IMAD.WIDE R10, R13, 0x4, R10 ;  /* 0x000000040d0a7825 */ /* 0x001fe400078e020a */
[----:B------:R-:W5:Y:S02]  /*0160*/  LDG.E.EL R8, desc[UR4][R8.64] ;  /* 0x0000000408087981 */ /* 0x000f64000c2e1900 */
[C---:B-1----:R-:W-:Y:S02]  /*0170*/  IMAD.WIDE R2, R0.reuse, 0x4, R2 ;  /* 0x0000000400027825 */ /* 0x042fe400078e0202 */
[----:B------:R-:W5:Y:S04]  /*0180*/  LDG.E.EL R11, desc[UR4][R10.64] ;  /* 0x000000040a0b7981 */ /* 0x000f68000c2e1900 */
[----:B------:R0:W4:Y:S01]  /*0190*/  LDG.E R12, desc[UR4][R2.64] ;  /* 0x00000004020c7981 */ /* 0x000122000c1e1900 */
[----:B---3--:R-:W-:Y:S01]  /*01a0*/  HFMA2.MMA R4, -RZ, RZ, 1.625, 0 ;  /* 0x3e800000ff047435 */ /* 0x008fe200000001ff */
[----:B0-----:R-:W0:Y:S02]  /*01b0*/  LDC.64 R2, c[0x0][0x238] ;  /* 0x00008e00ff027b82 */ /* 0x001e240000000a00 */
[----:B0-----:R-:W-:-:S04]  /*01c0*/  IMAD.WIDE R2, R0, 0x4, R2 ;  /* 0x0000000400027825 */ /* 0x001fc800078e0202 */
[----:B--2---:R-:W-:-:S04]  /*01d0*/  FADD R6, R6, 9.9999997473787516356e-06 ;  /* 0x3727c5ac06067421 */ /* 0x004fc80000000000 */
[----:B------:R-:W0:Y:S02]  /*01e0*/  MUFU.SQRT R7, R6 ;  /* 0x0000000600077308 */ /* 0x000e240000002000 */
[C---:B0-----:R-:W-:Y:S02]  /*01f0*/  FSETP.GT.AND P0, PT, R7.reuse, 8.50705917302346158658e+37, PT ;  /* 0x7e8000000700780b */ /* 0x041fe40003f04000 */
[----:B------:R-:W-:-:S11]  /*0200*/  FSETP.GEU.AND P1, PT, R7, 1.175494350822287508e-38, PT ;  /* 0x008000000700780b */ /* 0x000fd60003f2e000 */
[----:B------:R-:W-:-:S04]  /*0210*/  @P0 FMUL R7, R7, 0.25 ;  /* 0x3e80000007070820 */ /* 0x000fc80000400000 */
[----:B------:R-:W-:-:S06]  /*0220*/  @!P1 FMUL R7, R7, 16777216 ;  /* 0x4b80000007079820 */ /* 0x000fcc0000400000 */
[----:B------:R-:W0:Y:S01]  /*0230*/  MUFU.RCP R7, R7 ;  /* 0x0000000700077308 */ /* 0x000e220000001000 */
[----:B------:R-:W-:Y:S01]  /*0240*/  FSEL R4, R4, 1, P0 ;  /* 0x3f80000004047808 */ /* 0x000fe20000000000 */
[----:B----4-:R-:W-:-:S04]  /*0250*/  FADD R5, R12, -R5 ;  /* 0x800000050c057221 */ /* 0x010fc80000000000 */
[----:B------:R-:W-:-:S04]  /*0260*/  @!P1 FMUL R4, R4, 16777216 ;  /* 0x4b80000004049820 */ /* 0x000fc80000400000 */
[----:B0-----:R-:W-:-:S04]  /*0270*/  FMUL R4, R7, R4 ;  /* 0x0000000407047220 */ /* 0x001fc80000400000 */
[----:B------:R-:W-:-:S04]  /*0280*/  FMUL R4, R5, R4 ;  /* 0x0000000405047220 */ /* 0x000fc80000400000 */
[----:B-----5:R-:W-:-:S05]  /*0290*/  FFMA R11, R8, R4, R11 ;  /* 0x00000004080b7223 */ /* 0x020fca000000000b */
[----:B------:R-:W-:Y:S01]  /*02a0*/  STG.E desc[UR4][R2.64], R11 ;  /* 0x0000000b02007986 */ /* 0x000fe2000c101904 */
[----:B------:R-:W-:Y:S05]  /*02b0*/  EXIT ;  /* 0x000000000000794d */ /* 0x000fea0003800000 */
.L_x_0:
[----:B------:R-:W-:-:S00]  /*02c0*/  BRA `(.L_x_0) ;  /* 0xfffffffc00fc7947 */ /* 0x000fc0000383ffff */
[----:B------:R-:W-:-:S00]  /*02d0*/  NOP ;  /* 0x0000000000007918 */ /* 0x000fc00000000000 */
        /* <DEDUP_REMOVED lines=10> */
.L_x_1:


//--------------------- .nv.global.init           --------------------------
	.section	.nv.global.init,"aw",@progbits
.nv.global.init:
	.type		_$_str,@object
	.size		_$_str,(_$_str_$_2 - _$_str)
_$_str:
        /*0000*/ 	.byte	0x5f, 0x5f, 0x43, 0x55, 0x44, 0x41, 0x5f, 0x46, 0x54, 0x5a, 0x00
	.type		_$_str_$_2,@object
	.size		_$_str_$_2,(.L_1 - _$_str_$_2)
_$_str_$_2:
        /*000b*/ 	.byte	0x5f, 0x5f, 0x43, 0x55, 0x44, 0x41, 0x5f, 0x50, 0x52, 0x45, 0x43, 0x5f, 0x53, 0x51, 0x52, 0x54
        /*001b*/ 	.byte	0x00
.L_1:


//--------------------- .nv.constant0.triton_poi_fused__native_batch_norm_legit_no_training_6 --------------------------
	.section	.nv.constant0.triton_poi_fused__native_batch_norm_legit_no_training_6,"a",@progbits
	.sectionflags	@""
	.align	4
.nv.constant0.triton_poi_fused__native_batch_norm_legit_no_training_6:
	.zero		580
